	.headerflags	@"EF_CUDA_TEXMODE_UNIFIED EF_CUDA_64BIT_ADDRESS EF_CUDA_ACCELERATORS EF_CUDA_SM90 EF_CUDA_VIRTUAL_SM(EF_CUDA_SM90)"
	.elftype	@"ET_EXEC"


//--------------------- .nv.info                  --------------------------
	.section	.nv.info,"",@"SHT_CUDA_INFO"
	.align	4


	//----- nvinfo : EIATTR_REGCOUNT
	.align		4
        /*0000*/ 	.byte	0x04, 0x2f
        /*0002*/ 	.short	(.L_1 - .L_0)
	.align		4
.L_0:
        /*0004*/ 	.word	index@(triton_poi_fused_convolution_28)
        /*0008*/ 	.word	0x00000012


	//----- nvinfo : EIATTR_MIN_STACK_SIZE
	.align		4
.L_1:
        /*000c*/ 	.byte	0x04, 0x12
        /*000e*/ 	.short	(.L_3 - .L_2)
	.align		4
.L_2:
        /*0010*/ 	.word	index@(triton_poi_fused_convolution_28)
        /*0014*/ 	.word	0x00000000


	//----- nvinfo : EIATTR_FRAME_SIZE
	.align		4
.L_3:
        /*0018*/ 	.byte	0x04, 0x11
        /*001a*/ 	.short	(.L_5 - .L_4)
	.align		4
.L_4:
        /*001c*/ 	.word	index@(triton_poi_fused_convolution_28)
        /*0020*/ 	.word	0x00000000


	//----- nvinfo : EIATTR_MIN_STACK_SIZE
	.align		4
.L_5:
        /*0024*/ 	.byte	0x04, 0x12
        /*0026*/ 	.short	(.L_7 - .L_6)
	.align		4
.L_6:
        /*0028*/ 	.word	index@(triton_poi_fused_convolution_28)
        /*002c*/ 	.word	0x00000000
.L_7:


//--------------------- .nv.info.triton_poi_fused_convolution_28 --------------------------
	.section	.nv.info.triton_poi_fused_convolution_28,"",@"SHT_CUDA_INFO"
	.sectionflags	@""
	.align	4


	//----- nvinfo : EIATTR_CUDA_API_VERSION
	.align		4
        /*0000*/ 	.byte	0x04, 0x37
        /*0002*/ 	.short	(.L_9 - .L_8)
.L_8:
        /*0004*/ 	.word	0x0000007c


	//----- nvinfo : EIATTR_KPARAM_INFO
	.align		4
.L_9:
        /*0008*/ 	.byte	0x04, 0x17
        /*000a*/ 	.short	(.L_11 - .L_10)
.L_10:
        /*000c*/ 	.word	0x00000000
        /*0010*/ 	.short	0x0002
        /*0012*/ 	.short	0x0010
        /*0014*/ 	.byte	0x00, 0xf0, 0x11, 0x00


	//----- nvinfo : EIATTR_KPARAM_INFO
	.align		4
.L_11:
        /*0018*/ 	.byte	0x04, 0x17
        /*001a*/ 	.short	(.L_13 - .L_12)
.L_12:
        /*001c*/ 	.word	0x00000000
        /*0020*/ 	.short	0x0001
        /*0022*/ 	.short	0x0008
        /*0024*/ 	.byte	0x00, 0xf4, 0x21, 0x00


	//----- nvinfo : EIATTR_KPARAM_INFO
	.align		4
.L_13:
        /*0028*/ 	.byte	0x04, 0x17
        /*002a*/ 	.short	(.L_15 - .L_14)
.L_14:
        /*002c*/ 	.word	0x00000000
        /*0030*/ 	.short	0x0000
        /*0032*/ 	.short	0x0000
        /*0034*/ 	.byte	0x00, 0xf4, 0x21, 0x00


	//----- nvinfo : EIATTR_SPARSE_MMA_MASK
	.align		4
.L_15:
        /*0038*/ 	.byte	0x03, 0x50
        /*003a*/ 	.short	0x0000


	//----- nvinfo : EIATTR_MAXREG_COUNT
	.align		4
        /*003c*/ 	.byte	0x03, 0x1b
        /*003e*/ 	.short	0x00ff


	//----- nvinfo : EIATTR_EXIT_INSTR_OFFSETS
	.align		4
        /*0040*/ 	.byte	0x04, 0x1c
        /*0042*/ 	.short	(.L_17 - .L_16)


	//   ....[0]....
.L_16:
        /*0044*/ 	.word	0x00000260


	//----- nvinfo : EIATTR_REQNTID
	.align		4
.L_17:
        /*0048*/ 	.byte	0x04, 0x10
        /*004a*/ 	.short	(.L_19 - .L_18)
.L_18:
        /*004c*/ 	.word	0x00000080
        /*0050*/ 	.word	0x00000001
        /*0054*/ 	.word	0x00000001


	//----- nvinfo : EIATTR_CBANK_PARAM_SIZE
	.align		4
.L_19:
        /*0058*/ 	.byte	0x03, 0x19
        /*005a*/ 	.short	0x0014


	//----- nvinfo : EIATTR_PARAM_CBANK
	.align		4
        /*005c*/ 	.byte	0x04, 0x0a
        /*005e*/ 	.short	(.L_21 - .L_20)
	.align		4
.L_20:
        /*0060*/ 	.word	index@(.nv.constant0.triton_poi_fused_convolution_28)
        /*0064*/ 	.short	0x0210
        /*0066*/ 	.short	0x0014


	//----- nvinfo : EIATTR_SW_WAR
	.align		4
.L_21:
        /*0068*/ 	.byte	0x04, 0x36
        /*006a*/ 	.short	(.L_23 - .L_22)
.L_22:
        /*006c*/ 	.word	0x00000008
.L_23:


//--------------------- .nv.callgraph             --------------------------
	.section	.nv.callgraph,"",@"SHT_CUDA_CALLGRAPH"
	.align	4
	.sectionentsize	8
	.align		4
        /*0000*/ 	.word	0x00000000
	.align		4
        /*0004*/ 	.word	0xffffffff
	.align		4
        /*0008*/ 	.word	0x00000000
	.align		4
        /*000c*/ 	.word	0xfffffffe
	.align		4
        /*0010*/ 	.word	0x00000000
	.align		4
        /*0014*/ 	.word	0xfffffffd
	.align		4
        /*0018*/ 	.word	0x00000000
	.align		4
        /*001c*/ 	.word	0xfffffffc


//--------------------- .text.triton_poi_fused_convolution_28 --------------------------
	.section	.text.triton_poi_fused_convolution_28,"ax",@progbits
	.align	128
        .global         triton_poi_fused_convolution_28
        .type           triton_poi_fused_convolution_28,@function
        .size           triton_poi_fused_convolution_28,(.L_x_1 - triton_poi_fused_convolution_28)
        .other          triton_poi_fused_convolution_28,@"STO_CUDA_ENTRY STV_DEFAULT"
triton_poi_fused_convolution_28:
.text.triton_poi_fused_convolution_28:
[----:B------:R-:W-:Y:S01]  /*0000*/  LDC R1, c[0x0][0x28] ;  /* 0x00000a00ff017b82 */ /* 0x000fe20000000800 */
[----:B------:R-:W1:Y:S07]  /*0010*/  S2R R0, SR_TID.X ;  /* 0x0000000000007919 */ /* 0x000e6e0000002100 */
[----:B------:R-:W2:Y:S01]  /*0020*/  LDC.64 R2, c[0x0][0x218] ;  /* 0x00008600ff027b82 */ /* 0x000ea20000000a00 */
[----:B------:R-:W-:Y:S01]  /*0030*/  ULDC.64 UR4, c[0x0][0x208] ;  /* 0x0000820000047ab9 */ /* 0x000fe20000000a00 */
[----:B------:R-:W3:Y:S06]  /*0040*/  S2R R5, SR_CTAID.X ;  /* 0x0000000000057919 */ /* 0x000eec0000002500 */
[----:B------:R-:W4:Y:S01]  /*0050*/  LDC.64 R8, c[0x0][0x210] ;  /* 0x00008400ff087b82 */ /* 0x000f220000000a00 */
[----:B-1----:R-:W-:-:S02]  /*0060*/  SHF.L.U32 R0, R0, 0x2, RZ ;  /* 0x0000000200007819 */ /* 0x002fc400000006ff */
[----:B---3--:R-:W-:Y:S02]  /*0070*/  SHF.R.S32.HI R4, RZ, 0x15, R5 ;  /* 0x00000015ff047819 */ /* 0x008fe40000011405 */
[----:B------:R-:W-:Y:S02]  /*0080*/  LOP3.LUT R0, R0, 0x1fc, RZ, 0xc0, !PT ;  /* 0x000001fc00007812 */ /* 0x000fe400078ec0ff */
[----:B------:R-:W-:Y:S02]  /*0090*/  SGXT R4, R4, 0x1 ;  /* 0x000000010404781a */ /* 0x000fe40000000200 */
[----:B------:R-:W-:-:S04]  /*00a0*/  LEA R5, R5, R0, 0xa ;  /* 0x0000000005057211 */ /* 0x000fc800078e50ff */
[----:B------:R-:W-:Y:S01]  /*00b0*/  LEA.HI R4, R4, R5, RZ, 0x8 ;  /* 0x0000000504047211 */ /* 0x000fe200078f40ff */
[----:B----4-:R-:W-:-:S04]  /*00c0*/  IMAD.WIDE R8, R5, 0x4, R8 ;  /* 0x0000000405087825 */ /* 0x010fc800078e0208 */
[----:B------:R-:W-:Y:S01]  /*00d0*/  VIADD R0, R4, 0x200 ;  /* 0x0000020004007836 */ /* 0x000fe20000000000 */
[----:B------:R-:W-:-:S04]  /*00e0*/  SHF.R.S32.HI R4, RZ, 0x8, R4 ;  /* 0x00000008ff047819 */ /* 0x000fc80000011404 */
[----:B------:R-:W-:Y:S02]  /*00f0*/  SHF.R.S32.HI R0, RZ, 0x8, R0 ;  /* 0x00000008ff007819 */ /* 0x000fe40000011400 */
[----:B------:R-:W-:Y:S02]  /*0100*/  LEA.HI R6, R4, R4, RZ, 0x7 ;  /* 0x0000000404067211 */ /* 0x000fe400078f38ff */
[----:B------:R-:W-:Y:S02]  /*0110*/  LEA.HI R10, R0, R0, RZ, 0x7 ;  /* 0x00000000000a7211 */ /* 0x000fe400078f38ff */
[----:B------:R-:W-:Y:S02]  /*0120*/  LOP3.LUT R7, R6, 0xffffff80, RZ, 0xc0, !PT ;  /* 0xffffff8006077812 */ /* 0x000fe400078ec0ff */
[----:B------:R-:W-:Y:S02]  /*0130*/  LOP3.LUT R11, R10, 0xffffff80, RZ, 0xc0, !PT ;  /* 0xffffff800a0b7812 */ /* 0x000fe400078ec0ff */
[----:B------:R-:W-:-:S03]  /*0140*/  IADD3 R7, R4, -R7, RZ ;  /* 0x8000000704077210 */ /* 0x000fc60007ffe0ff */
[----:B------:R-:W-:Y:S02]  /*0150*/  IMAD.IADD R13, R0, 0x1, -R11 ;  /* 0x00000001000d7824 */ /* 0x000fe400078e0a0b */
[--C-:B--2---:R-:W-:Y:S02]  /*0160*/  IMAD.WIDE R10, R7, 0x4, R2.reuse ;  /* 0x00000004070a7825 */ /* 0x104fe400078e0202 */
[----:B------:R-:W2:Y:S02]  /*0170*/  LDG.E.128 R4, desc[UR4][R8.64] ;  /* 0x0000000408047981 */ /* 0x000ea4000c1e1d00 */
[----:B------:R-:W-:Y:S02]  /*0180*/  IMAD.WIDE R2, R13, 0x4, R2 ;  /* 0x000000040d027825 */ /* 0x000fe400078e0202 */
[----:B------:R-:W2:Y:S04]  /*0190*/  LDG.E.EL R10, desc[UR4][R10.64] ;  /* 0x000000040a0a7981 */ /* 0x000ea8000c2e1900 */
[----:B------:R-:W3:Y:S04]  /*01a0*/  LDG.E.EL R2, desc[UR4][R2.64] ;  /* 0x0000000402027981 */ /* 0x000ee8000c2e1900 */
[----:B------:R-:W3:Y:S01]  /*01b0*/  LDG.E.128 R12, desc[UR4][R8.64+0x800] ;  /* 0x00080004080c7981 */ /* 0x000ee2000c1e1d00 */
[--C-:B--2---:R-:W-:Y:S01]  /*01c0*/  FADD R4, R4, R10.reuse ;  /* 0x0000000a04047221 */ /* 0x104fe20000000000 */
[--C-:B------:R-:W-:Y:S01]  /*01d0*/  FADD R5, R5, R10.reuse ;  /* 0x0000000a05057221 */ /* 0x100fe20000000000 */
[--C-:B------:R-:W-:Y:S01]  /*01e0*/  FADD R6, R6, R10.reuse ;  /* 0x0000000a06067221 */ /* 0x100fe20000000000 */
[----:B------:R-:W-:Y:S01]  /*01f0*/  FADD R7, R7, R10 ;  /* 0x0000000a07077221 */ /* 0x000fe20000000000 */
[--C-:B---3--:R-:W-:Y:S01]  /*0200*/  FADD R12, R12, R2.reuse ;  /* 0x000000020c0c7221 */ /* 0x108fe20000000000 */
[--C-:B------:R-:W-:Y:S01]  /*0210*/  FADD R13, R13, R2.reuse ;  /* 0x000000020d0d7221 */ /* 0x100fe20000000000 */
[--C-:B------:R-:W-:Y:S01]  /*0220*/  FADD R14, R14, R2.reuse ;  /* 0x000000020e0e7221 */ /* 0x100fe20000000000 */
[----:B------:R-:W-:Y:S01]  /*0230*/  FADD R15, R15, R2 ;  /* 0x000000020f0f7221 */ /* 0x000fe20000000000 */
[----:B------:R-:W-:Y:S04]  /*0240*/  STG.E.128 desc[UR4][R8.64], R4 ;  /* 0x0000000408007986 */ /* 0x000fe8000c101d04 */
[----:B------:R-:W-:Y:S01]  /*0250*/  STG.E.128 desc[UR4][R8.64+0x800], R12 ;  /* 0x0008000c08007986 */ /* 0x000fe2000c101d04 */
[----:B------:R-:W-:Y:S05]  /*0260*/  EXIT ;  /* 0x000000000000794d */ /* 0x000fea0003800000 */
.L_x_0:
[----:B------:R-:W-:-:S00]  /*0270*/  BRA `(.L_x_0) ;  /* 0xfffffffc00fc7947 */ /* 0x000fc0000383ffff */
[----:B------:R-:W-:-:S00]  /*0280*/  NOP ;  /* 0x0000000000007918 */ /* 0x000fc00000000000 */
[----:B------:R-:W-:-:S00]  /*0290*/  NOP ;  /* 0x0000000000007918 */ /* 0x000fc00000000000 */
[----:B------:R-:W-:-:S00]  /*02a0*/  NOP ;  /* 0x0000000000007918 */ /* 0x000fc00000000000 */
[----:B------:R-:W-:-:S00]  /*02b0*/  NOP ;  /* 0x0000000000007918 */ /* 0x000fc00000000000 */
[----:B------:R-:W-:-:S00]  /*02c0*/  NOP ;  /* 0x0000000000007918 */ /* 0x000fc00000000000 */
[----:B------:R-:W-:-:S00]  /*02d0*/  NOP ;  /* 0x0000000000007918 */ /* 0x000fc00000000000 */
[----:B------:R-:W-:-:S00]  /*02e0*/  NOP ;  /* 0x0000000000007918 */ /* 0x000fc00000000000 */
[----:B------:R-:W-:-:S00]  /*02f0*/  NOP ;  /* 0x0000000000007918 */ /* 0x000fc00000000000 */
.L_x_1:


//--------------------- .nv.constant0.triton_poi_fused_convolution_28 --------------------------
	.section	.nv.constant0.triton_poi_fused_convolution_28,"a",@progbits
	.sectionflags	@""
	.align	4
.nv.constant0.triton_poi_fused_convolution_28:
	.zero		548
